	.headerflags	@"EF_CUDA_TEXMODE_UNIFIED EF_CUDA_64BIT_ADDRESS EF_CUDA_ACCELERATORS EF_CUDA_SM90 EF_CUDA_VIRTUAL_SM(EF_CUDA_SM90)"
	.elftype	@"ET_EXEC"


//--------------------- .nv.info                  --------------------------
	.section	.nv.info,"",@"SHT_CUDA_INFO"
	.align	4


	//----- nvinfo : EIATTR_REGCOUNT
	.align		4
        /*0000*/ 	.byte	0x04, 0x2f
        /*0002*/ 	.short	(.L_1 - .L_0)
	.align		4
.L_0:
        /*0004*/ 	.word	index@(triton_poi_fused_cat_56)
        /*0008*/ 	.word	0x00000012


	//----- nvinfo : EIATTR_MIN_STACK_SIZE
	.align		4
.L_1:
        /*000c*/ 	.byte	0x04, 0x12
        /*000e*/ 	.short	(.L_3 - .L_2)
	.align		4
.L_2:
        /*0010*/ 	.word	index@(triton_poi_fused_cat_56)
        /*0014*/ 	.word	0x00000000


	//----- nvinfo : EIATTR_FRAME_SIZE
	.align		4
.L_3:
        /*0018*/ 	.byte	0x04, 0x11
        /*001a*/ 	.short	(.L_5 - .L_4)
	.align		4
.L_4:
        /*001c*/ 	.word	index@(triton_poi_fused_cat_56)
        /*0020*/ 	.word	0x00000000


	//----- nvinfo : EIATTR_MIN_STACK_SIZE
	.align		4
.L_5:
        /*0024*/ 	.byte	0x04, 0x12
        /*0026*/ 	.short	(.L_7 - .L_6)
	.align		4
.L_6:
        /*0028*/ 	.word	index@(triton_poi_fused_cat_56)
        /*002c*/ 	.word	0x00000000
.L_7:


//--------------------- .nv.info.triton_poi_fused_cat_56 --------------------------
	.section	.nv.info.triton_poi_fused_cat_56,"",@"SHT_CUDA_INFO"
	.sectionflags	@""
	.align	4


	//----- nvinfo : EIATTR_CUDA_API_VERSION
	.align		4
        /*0000*/ 	.byte	0x04, 0x37
        /*0002*/ 	.short	(.L_9 - .L_8)
.L_8:
        /*0004*/ 	.word	0x0000007c


	//----- nvinfo : EIATTR_KPARAM_INFO
	.align		4
.L_9:
        /*0008*/ 	.byte	0x04, 0x17
        /*000a*/ 	.short	(.L_11 - .L_10)
.L_10:
        /*000c*/ 	.word	0x00000000
        /*0010*/ 	.short	0x0004
        /*0012*/ 	.short	0x0020
        /*0014*/ 	.byte	0x00, 0xf0, 0x11, 0x00


	//----- nvinfo : EIATTR_KPARAM_INFO
	.align		4
.L_11:
        /*0018*/ 	.byte	0x04, 0x17
        /*001a*/ 	.short	(.L_13 - .L_12)
.L_12:
        /*001c*/ 	.word	0x00000000
        /*0020*/ 	.short	0x0003
        /*0022*/ 	.short	0x0018
        /*0024*/ 	.byte	0x00, 0xf4, 0x21, 0x00


	//----- nvinfo : EIATTR_KPARAM_INFO
	.align		4
.L_13:
        /*0028*/ 	.byte	0x04, 0x17
        /*002a*/ 	.short	(.L_15 - .L_14)
.L_14:
        /*002c*/ 	.word	0x00000000
        /*0030*/ 	.short	0x0002
        /*0032*/ 	.short	0x0010
        /*0034*/ 	.byte	0x00, 0xf4, 0x21, 0x00


	//----- nvinfo : EIATTR_KPARAM_INFO
	.align		4
.L_15:
        /*0038*/ 	.byte	0x04, 0x17
        /*003a*/ 	.short	(.L_17 - .L_16)
.L_16:
        /*003c*/ 	.word	0x00000000
        /*0040*/ 	.short	0x0001
        /*0042*/ 	.short	0x0008
        /*0044*/ 	.byte	0x00, 0xf4, 0x21, 0x00


	//----- nvinfo : EIATTR_KPARAM_INFO
	.align		4
.L_17:
        /*0048*/ 	.byte	0x04, 0x17
        /*004a*/ 	.short	(.L_19 - .L_18)
.L_18:
        /*004c*/ 	.word	0x00000000
        /*0050*/ 	.short	0x0000
        /*0052*/ 	.short	0x0000
        /*0054*/ 	.byte	0x00, 0xf4, 0x21, 0x00


	//----- nvinfo : EIATTR_SPARSE_MMA_MASK
	.align		4
.L_19:
        /*0058*/ 	.byte	0x03, 0x50
        /*005a*/ 	.short	0x0000


	//----- nvinfo : EIATTR_MAXREG_COUNT
	.align		4
        /*005c*/ 	.byte	0x03, 0x1b
        /*005e*/ 	.short	0x00ff


	//----- nvinfo : EIATTR_EXIT_INSTR_OFFSETS
	.align		4
        /*0060*/ 	.byte	0x04, 0x1c
        /*0062*/ 	.short	(.L_21 - .L_20)


	//   ....[0]....
.L_20:
        /*0064*/ 	.word	0x000001c0


	//   ....[1]....
        /*0068*/ 	.word	0x000001e0


	//----- nvinfo : EIATTR_REQNTID
	.align		4
.L_21:
        /*006c*/ 	.byte	0x04, 0x10
        /*006e*/ 	.short	(.L_23 - .L_22)
.L_22:
        /*0070*/ 	.word	0x00000080
        /*0074*/ 	.word	0x00000001
        /*0078*/ 	.word	0x00000001


	//----- nvinfo : EIATTR_CBANK_PARAM_SIZE
	.align		4
.L_23:
        /*007c*/ 	.byte	0x03, 0x19
        /*007e*/ 	.short	0x0024


	//----- nvinfo : EIATTR_PARAM_CBANK
	.align		4
        /*0080*/ 	.byte	0x04, 0x0a
        /*0082*/ 	.short	(.L_25 - .L_24)
	.align		4
.L_24:
        /*0084*/ 	.word	index@(.nv.constant0.triton_poi_fused_cat_56)
        /*0088*/ 	.short	0x0210
        /*008a*/ 	.short	0x0024


	//----- nvinfo : EIATTR_SW_WAR
	.align		4
.L_25:
        /*008c*/ 	.byte	0x04, 0x36
        /*008e*/ 	.short	(.L_27 - .L_26)
.L_26:
        /*0090*/ 	.word	0x00000008
.L_27:


//--------------------- .nv.callgraph             --------------------------
	.section	.nv.callgraph,"",@"SHT_CUDA_CALLGRAPH"
	.align	4
	.sectionentsize	8
	.align		4
        /*0000*/ 	.word	0x00000000
	.align		4
        /*0004*/ 	.word	0xffffffff
	.align		4
        /*0008*/ 	.word	0x00000000
	.align		4
        /*000c*/ 	.word	0xfffffffe
	.align		4
        /*0010*/ 	.word	0x00000000
	.align		4
        /*0014*/ 	.word	0xfffffffd
	.align		4
        /*0018*/ 	.word	0x00000000
	.align		4
        /*001c*/ 	.word	0xfffffffc


//--------------------- .text.triton_poi_fused_cat_56 --------------------------
	.section	.text.triton_poi_fused_cat_56,"ax",@progbits
	.align	128
        .global         triton_poi_fused_cat_56
        .type           triton_poi_fused_cat_56,@function
        .size           triton_poi_fused_cat_56,(.L_x_1 - triton_poi_fused_cat_56)
        .other          triton_poi_fused_cat_56,@"STO_CUDA_ENTRY STV_DEFAULT"
triton_poi_fused_cat_56:
.text.triton_poi_fused_cat_56:
[----:B------:R-:W0:Y:S01]  /*0000*/  LDC R1, c[0x0][0x28] ;  /* 0x00000a00ff017b82 */ /* 0x000e220000000800 */
[----:B------:R-:W1:Y:S07]  /*0010*/  S2R R0, SR_TID.X ;  /* 0x0000000000007919 */ /* 0x000e6e0000002100 */
[----:B------:R-:W2:Y:S01]  /*0020*/  LDC.64 R4, c[0x0][0x210] ;  /* 0x00008400ff047b82 */ /* 0x000ea20000000a00 */
[----:B------:R-:W-:Y:S01]  /*0030*/  CS2R R2, SRZ ;  /* 0x0000000000027805 */ /* 0x000fe2000001ff00 */
[----:B------:R-:W-:Y:S01]  /*0040*/  ULDC.64 UR4, c[0x0][0x208] ;  /* 0x0000820000047ab9 */ /* 0x000fe20000000a00 */
[----:B------:R-:W3:Y:S05]  /*0050*/  S2R R13, SR_CTAID.X ;  /* 0x00000000000d7919 */ /* 0x000eea0000002500 */
[----:B------:R-:W4:Y:S08]  /*0060*/  LDC.64 R6, c[0x0][0x218] ;  /* 0x00008600ff067b82 */ /* 0x000f300000000a00 */
[----:B------:R-:W5:Y:S08]  /*0070*/  LDC.64 R8, c[0x0][0x220] ;  /* 0x00008800ff087b82 */ /* 0x000f700000000a00 */
[----:B------:R-:W4:Y:S01]  /*0080*/  LDC.64 R10, c[0x0][0x228] ;  /* 0x00008a00ff0a7b82 */ /* 0x000f220000000a00 */
[----:B-1----:R-:W-:-:S05]  /*0090*/  IMAD.SHL.U32 R0, R0, 0x2, RZ ;  /* 0x0000000200007824 */ /* 0x002fca00078e00ff */
[----:B------:R-:W-:-:S04]  /*00a0*/  LOP3.LUT R0, R0, 0xfe, RZ, 0xc0, !PT ;  /* 0x000000fe00007812 */ /* 0x000fc800078ec0ff */
[----:B---3--:R-:W-:-:S04]  /*00b0*/  LEA R13, R13, R0, 0x8 ;  /* 0x000000000d0d7211 */ /* 0x008fc800078e40ff */
[C---:B------:R-:W-:Y:S01]  /*00c0*/  ISETP.GE.AND P0, PT, R13.reuse, 0x800, PT ;  /* 0x000008000d00780c */ /* 0x040fe20003f06270 */
[----:B--2---:R-:W-:-:S12]  /*00d0*/  IMAD.WIDE R4, R13, 0x4, R4 ;  /* 0x000000040d047825 */ /* 0x004fd800078e0204 */
[----:B------:R4:W2:Y:S01]  /*00e0*/  @!P0 LDG.E.64 R2, desc[UR4][R4.64] ;  /* 0x0000000404028981 */ /* 0x0008a2000c1e1b00 */
[----:B------:R-:W-:-:S04]  /*00f0*/  SHF.R.S32.HI R0, RZ, 0x1f, R13 ;  /* 0x0000001fff007819 */ /* 0x000fc8000001140d */
[----:B------:R-:W-:-:S04]  /*0100*/  LEA.HI R0, R0, R13, RZ, 0x9 ;  /* 0x0000000d00007211 */ /* 0x000fc800078f48ff */
[----:B------:R-:W-:Y:S02]  /*0110*/  LOP3.LUT R12, R0, 0xfffffe00, RZ, 0xc0, !PT ;  /* 0xfffffe00000c7812 */ /* 0x000fe400078ec0ff */
[----:B------:R-:W-:-:S03]  /*0120*/  SHF.R.S32.HI R0, RZ, 0x9, R0 ;  /* 0x00000009ff007819 */ /* 0x000fc60000011400 */
[----:B------:R-:W-:-:S04]  /*0130*/  IMAD.IADD R13, R13, 0x1, -R12 ;  /* 0x000000010d0d7824 */ /* 0x000fc800078e0a0c */
[----:B------:R-:W-:-:S04]  /*0140*/  IMAD R13, R0, 0x3200, R13 ;  /* 0x00003200000d7824 */ /* 0x000fc800078e020d */
[----:B----4-:R-:W-:Y:S01]  /*0150*/  IMAD.WIDE R4, R13, 0x4, R6 ;  /* 0x000000040d047825 */ /* 0x010fe200078e0206 */
[----:B------:R-:W-:-:S05]  /*0160*/  IADD3 R15, R12, R13, RZ ;  /* 0x0000000d0c0f7210 */ /* 0x000fca0007ffe0ff */
[----:B-----5:R-:W-:-:S04]  /*0170*/  IMAD.WIDE R6, R15, 0x4, R8 ;  /* 0x000000040f067825 */ /* 0x020fc800078e0208 */
[----:B------:R-:W-:-:S04]  /*0180*/  IMAD.IADD R9, R12, 0x1, R15 ;  /* 0x000000010c097824 */ /* 0x000fc800078e020f */
[----:B0-----:R-:W-:Y:S01]  /*0190*/  IMAD.WIDE R8, R9, 0x4, R10 ;  /* 0x0000000409087825 */ /* 0x001fe200078e020a */
[----:B--2---:R0:W-:Y:S04]  /*01a0*/  @!P0 STG.E.64 desc[UR4][R4.64], R2 ;  /* 0x0000000204008986 */ /* 0x0041e8000c101b04 */
[----:B------:R0:W-:Y:S02]  /*01b0*/  @!P0 STG.E.64 desc[UR4][R6.64], R2 ;  /* 0x0000000206008986 */ /* 0x0001e4000c101b04 */
[----:B0-----:R-:W-:Y:S05]  /*01c0*/  @P0 EXIT ;  /* 0x000000000000094d */ /* 0x001fea0003800000 */
[----:B------:R-:W-:Y:S01]  /*01d0*/  STG.E.64 desc[UR4][R8.64], R2 ;  /* 0x0000000208007986 */ /* 0x000fe2000c101b04 */
[----:B------:R-:W-:Y:S05]  /*01e0*/  EXIT ;  /* 0x000000000000794d */ /* 0x000fea0003800000 */
.L_x_0:
[----:B------:R-:W-:-:S00]  /*01f0*/  BRA `(.L_x_0) ;  /* 0xfffffffc00fc7947 */ /* 0x000fc0000383ffff */
[----:B------:R-:W-:-:S00]  /*0200*/  NOP ;  /* 0x0000000000007918 */ /* 0x000fc00000000000 */
[----:B------:R-:W-:-:S00]  /*0210*/  NOP ;  /* 0x0000000000007918 */ /* 0x000fc00000000000 */
[----:B------:R-:W-:-:S00]  /*0220*/  NOP ;  /* 0x0000000000007918 */ /* 0x000fc00000000000 */
[----:B------:R-:W-:-:S00]  /*0230*/  NOP ;  /* 0x0000000000007918 */ /* 0x000fc00000000000 */
[----:B------:R-:W-:-:S00]  /*0240*/  NOP ;  /* 0x0000000000007918 */ /* 0x000fc00000000000 */
[----:B------:R-:W-:-:S00]  /*0250*/  NOP ;  /* 0x0000000000007918 */ /* 0x000fc00000000000 */
[----:B------:R-:W-:-:S00]  /*0260*/  NOP ;  /* 0x0000000000007918 */ /* 0x000fc00000000000 */
[----:B------:R-:W-:-:S00]  /*0270*/  NOP ;  /* 0x0000000000007918 */ /* 0x000fc00000000000 */
.L_x_1:


//--------------------- .nv.constant0.triton_poi_fused_cat_56 --------------------------
	.section	.nv.constant0.triton_poi_fused_cat_56,"a",@progbits
	.sectionflags	@""
	.align	4
.nv.constant0.triton_poi_fused_cat_56:
	.zero		564
